	.headerflags	@"EF_CUDA_TEXMODE_UNIFIED EF_CUDA_64BIT_ADDRESS EF_CUDA_ACCELERATORS EF_CUDA_SM90 EF_CUDA_VIRTUAL_SM(EF_CUDA_SM90)"
	.elftype	@"ET_EXEC"


//--------------------- .nv.info                  --------------------------
	.section	.nv.info,"",@"SHT_CUDA_INFO"
	.align	4


	//----- nvinfo : EIATTR_REGCOUNT
	.align		4
        /*0000*/ 	.byte	0x04, 0x2f
        /*0002*/ 	.short	(.L_1 - .L_0)
	.align		4
.L_0:
        /*0004*/ 	.word	index@(triton_poi_fused_convolution_mul_relu_threshold_backward_7)
        /*0008*/ 	.word	0x00000014


	//----- nvinfo : EIATTR_MIN_STACK_SIZE
	.align		4
.L_1:
        /*000c*/ 	.byte	0x04, 0x12
        /*000e*/ 	.short	(.L_3 - .L_2)
	.align		4
.L_2:
        /*0010*/ 	.word	index@(triton_poi_fused_convolution_mul_relu_threshold_backward_7)
        /*0014*/ 	.word	0x00000000


	//----- nvinfo : EIATTR_FRAME_SIZE
	.align		4
.L_3:
        /*0018*/ 	.byte	0x04, 0x11
        /*001a*/ 	.short	(.L_5 - .L_4)
	.align		4
.L_4:
        /*001c*/ 	.word	index@(triton_poi_fused_convolution_mul_relu_threshold_backward_7)
        /*0020*/ 	.word	0x00000000


	//----- nvinfo : EIATTR_MIN_STACK_SIZE
	.align		4
.L_5:
        /*0024*/ 	.byte	0x04, 0x12
        /*0026*/ 	.short	(.L_7 - .L_6)
	.align		4
.L_6:
        /*0028*/ 	.word	index@(triton_poi_fused_convolution_mul_relu_threshold_backward_7)
        /*002c*/ 	.word	0x00000000
.L_7:


//--------------------- .nv.info.triton_poi_fused_convolution_mul_relu_threshold_backward_7 --------------------------
	.section	.nv.info.triton_poi_fused_convolution_mul_relu_threshold_backward_7,"",@"SHT_CUDA_INFO"
	.sectionflags	@""
	.align	4


	//----- nvinfo : EIATTR_CUDA_API_VERSION
	.align		4
        /*0000*/ 	.byte	0x04, 0x37
        /*0002*/ 	.short	(.L_9 - .L_8)
.L_8:
        /*0004*/ 	.word	0x0000007c


	//----- nvinfo : EIATTR_KPARAM_INFO
	.align		4
.L_9:
        /*0008*/ 	.byte	0x04, 0x17
        /*000a*/ 	.short	(.L_11 - .L_10)
.L_10:
        /*000c*/ 	.word	0x00000000
        /*0010*/ 	.short	0x0005
        /*0012*/ 	.short	0x0028
        /*0014*/ 	.byte	0x00, 0xf0, 0x11, 0x00


	//----- nvinfo : EIATTR_KPARAM_INFO
	.align		4
.L_11:
        /*0018*/ 	.byte	0x04, 0x17
        /*001a*/ 	.short	(.L_13 - .L_12)
.L_12:
        /*001c*/ 	.word	0x00000000
        /*0020*/ 	.short	0x0004
        /*0022*/ 	.short	0x0020
        /*0024*/ 	.byte	0x00, 0xf4, 0x21, 0x00


	//----- nvinfo : EIATTR_KPARAM_INFO
	.align		4
.L_13:
        /*0028*/ 	.byte	0x04, 0x17
        /*002a*/ 	.short	(.L_15 - .L_14)
.L_14:
        /*002c*/ 	.word	0x00000000
        /*0030*/ 	.short	0x0003
        /*0032*/ 	.short	0x0018
        /*0034*/ 	.byte	0x00, 0xf4, 0x21, 0x00


	//----- nvinfo : EIATTR_KPARAM_INFO
	.align		4
.L_15:
        /*0038*/ 	.byte	0x04, 0x17
        /*003a*/ 	.short	(.L_17 - .L_16)
.L_16:
        /*003c*/ 	.word	0x00000000
        /*0040*/ 	.short	0x0002
        /*0042*/ 	.short	0x0010
        /*0044*/ 	.byte	0x00, 0xf4, 0x21, 0x00


	//----- nvinfo : EIATTR_KPARAM_INFO
	.align		4
.L_17:
        /*0048*/ 	.byte	0x04, 0x17
        /*004a*/ 	.short	(.L_19 - .L_18)
.L_18:
        /*004c*/ 	.word	0x00000000
        /*0050*/ 	.short	0x0001
        /*0052*/ 	.short	0x0008
        /*0054*/ 	.byte	0x00, 0xf4, 0x21, 0x00


	//----- nvinfo : EIATTR_KPARAM_INFO
	.align		4
.L_19:
        /*0058*/ 	.byte	0x04, 0x17
        /*005a*/ 	.short	(.L_21 - .L_20)
.L_20:
        /*005c*/ 	.word	0x00000000
        /*0060*/ 	.short	0x0000
        /*0062*/ 	.short	0x0000
        /*0064*/ 	.byte	0x00, 0xf4, 0x21, 0x00


	//----- nvinfo : EIATTR_SPARSE_MMA_MASK
	.align		4
.L_21:
        /*0068*/ 	.byte	0x03, 0x50
        /*006a*/ 	.short	0x0000


	//----- nvinfo : EIATTR_MAXREG_COUNT
	.align		4
        /*006c*/ 	.byte	0x03, 0x1b
        /*006e*/ 	.short	0x00ff


	//----- nvinfo : EIATTR_EXIT_INSTR_OFFSETS
	.align		4
        /*0070*/ 	.byte	0x04, 0x1c
        /*0072*/ 	.short	(.L_23 - .L_22)


	//   ....[0]....
.L_22:
        /*0074*/ 	.word	0x00000330


	//   ....[1]....
        /*0078*/ 	.word	0x00000350


	//----- nvinfo : EIATTR_REQNTID
	.align		4
.L_23:
        /*007c*/ 	.byte	0x04, 0x10
        /*007e*/ 	.short	(.L_25 - .L_24)
.L_24:
        /*0080*/ 	.word	0x00000020
        /*0084*/ 	.word	0x00000001
        /*0088*/ 	.word	0x00000001


	//----- nvinfo : EIATTR_CBANK_PARAM_SIZE
	.align		4
.L_25:
        /*008c*/ 	.byte	0x03, 0x19
        /*008e*/ 	.short	0x002c


	//----- nvinfo : EIATTR_PARAM_CBANK
	.align		4
        /*0090*/ 	.byte	0x04, 0x0a
        /*0092*/ 	.short	(.L_27 - .L_26)
	.align		4
.L_26:
        /*0094*/ 	.word	index@(.nv.constant0.triton_poi_fused_convolution_mul_relu_threshold_backward_7)
        /*0098*/ 	.short	0x0210
        /*009a*/ 	.short	0x002c


	//----- nvinfo : EIATTR_SW_WAR
	.align		4
.L_27:
        /*009c*/ 	.byte	0x04, 0x36
        /*009e*/ 	.short	(.L_29 - .L_28)
.L_28:
        /*00a0*/ 	.word	0x00000008
.L_29:


//--------------------- .nv.callgraph             --------------------------
	.section	.nv.callgraph,"",@"SHT_CUDA_CALLGRAPH"
	.align	4
	.sectionentsize	8
	.align		4
        /*0000*/ 	.word	0x00000000
	.align		4
        /*0004*/ 	.word	0xffffffff
	.align		4
        /*0008*/ 	.word	0x00000000
	.align		4
        /*000c*/ 	.word	0xfffffffe
	.align		4
        /*0010*/ 	.word	0x00000000
	.align		4
        /*0014*/ 	.word	0xfffffffd
	.align		4
        /*0018*/ 	.word	0x00000000
	.align		4
        /*001c*/ 	.word	0xfffffffc


//--------------------- .text.triton_poi_fused_convolution_mul_relu_threshold_backward_7 --------------------------
	.section	.text.triton_poi_fused_convolution_mul_relu_threshold_backward_7,"ax",@progbits
	.align	128
        .global         triton_poi_fused_convolution_mul_relu_threshold_backward_7
        .type           triton_poi_fused_convolution_mul_relu_threshold_backward_7,@function
        .size           triton_poi_fused_convolution_mul_relu_threshold_backward_7,(.L_x_1 - triton_poi_fused_convolution_mul_relu_threshold_backward_7)
        .other          triton_poi_fused_convolution_mul_relu_threshold_backward_7,@"STO_CUDA_ENTRY STV_DEFAULT"
triton_poi_fused_convolution_mul_relu_threshold_backward_7:
.text.triton_poi_fused_convolution_mul_relu_threshold_backward_7:
[----:B------:R-:W0:Y:S02]  /*0000*/  LDC R1, c[0x0][0x28] ;  /* 0x00000a00ff017b82 */ /* 0x000e240000000800 */
[----:B------:R-:W1:Y:S01]  /*0010*/  S2R R0, SR_TID.X ;  /* 0x0000000000007919 */ /* 0x000e620000002100 */
[----:B------:R-:W2:Y:S01]  /*0020*/  LDC.64 R4, c[0x0][0x218] ;  /* 0x00008600ff047b82 */ /* 0x000ea20000000a00 */
[----:B------:R-:W-:Y:S01]  /*0030*/  CS2R R12, SRZ ;  /* 0x00000000000c7805 */ /* 0x000fe2000001ff00 */
[----:B------:R-:W-:Y:S01]  /*0040*/  IMAD.MOV.U32 R15, RZ, RZ, RZ ;  /* 0x000000ffff0f7224 */ /* 0x000fe200078e00ff */
[----:B------:R-:W3:Y:S01]  /*0050*/  S2R R11, SR_CTAID.X ;  /* 0x00000000000b7919 */ /* 0x000ee20000002500 */
[----:B------:R-:W-:-:S04]  /*0060*/  ULDC.64 UR4, c[0x0][0x208] ;  /* 0x0000820000047ab9 */ /* 0x000fc80000000a00 */
[----:B------:R-:W4:Y:S08]  /*0070*/  LDC.64 R2, c[0x0][0x210] ;  /* 0x00008400ff027b82 */ /* 0x000f300000000a00 */
[----:B------:R-:W5:Y:S01]  /*0080*/  LDC.64 R6, c[0x0][0x220] ;  /* 0x00008800ff067b82 */ /* 0x000f620000000a00 */
[----:B------:R-:W-:Y:S01]  /*0090*/  CS2R R16, SRZ ;  /* 0x0000000000107805 */ /* 0x000fe2000001ff00 */
[----:B------:R-:W-:Y:S01]  /*00a0*/  ULDC.64 UR6, c[0x0][0x230] ;  /* 0x00008c0000067ab9 */ /* 0x000fe20000000a00 */
[----:B-1----:R-:W-:Y:S01]  /*00b0*/  IMAD.SHL.U32 R0, R0, 0x2, RZ ;  /* 0x0000000200007824 */ /* 0x002fe200078e00ff */
[----:B---3--:R-:W-:-:S04]  /*00c0*/  SHF.R.S32.HI R8, RZ, 0x19, R11 ;  /* 0x00000019ff087819 */ /* 0x008fc8000001140b */
[----:B------:R-:W-:Y:S02]  /*00d0*/  LOP3.LUT R0, R0, 0x3e, RZ, 0xc0, !PT ;  /* 0x0000003e00007812 */ /* 0x000fe400078ec0ff */
[----:B------:R-:W-:-:S03]  /*00e0*/  SGXT R8, R8, 0x1 ;  /* 0x000000010808781a */ /* 0x000fc60000000200 */
[----:B------:R-:W-:-:S04]  /*00f0*/  IMAD R11, R11, 0x40, R0 ;  /* 0x000000400b0b7824 */ /* 0x000fc800078e0200 */
[C---:B----4-:R-:W-:Y:S01]  /*0100*/  IMAD.WIDE R2, R11.reuse, 0x4, R2 ;  /* 0x000000040b027825 */ /* 0x050fe200078e0202 */
[CC--:B------:R-:W-:Y:S02]  /*0110*/  LEA.HI R0, R8.reuse, R11.reuse, RZ, 0x2 ;  /* 0x0000000b08007211 */ /* 0x0c0fe400078f10ff */
[----:B------:R-:W-:Y:S02]  /*0120*/  ISETP.GE.AND P0, PT, R11, 0x40, PT ;  /* 0x000000400b00780c */ /* 0x000fe40003f06270 */
[----:B------:R-:W-:Y:S02]  /*0130*/  SHF.R.S32.HI R0, RZ, 0x2, R0 ;  /* 0x00000002ff007819 */ /* 0x000fe40000011400 */
[----:B------:R-:W-:Y:S02]  /*0140*/  LEA.HI R8, R8, R11, RZ, 0x4 ;  /* 0x0000000b08087211 */ /* 0x000fe400078f20ff */
[----:B------:R-:W-:Y:S02]  /*0150*/  LEA.HI R9, R0, R0, RZ, 0x2 ;  /* 0x0000000000097211 */ /* 0x000fe400078f10ff */
[----:B------:R-:W-:-:S02]  /*0160*/  LOP3.LUT R8, R8, 0xfffffff0, RZ, 0xc0, !PT ;  /* 0xfffffff008087812 */ /* 0x000fc400078ec0ff */
[----:B------:R-:W-:-:S03]  /*0170*/  LOP3.LUT R9, R9, 0xfffffffc, RZ, 0xc0, !PT ;  /* 0xfffffffc09097812 */ /* 0x000fc600078ec0ff */
[----:B------:R-:W3:Y:S02]  /*0180*/  @!P0 LDG.E.64 R12, desc[UR4][R2.64] ;  /* 0x00000004020c8981 */ /* 0x000ee4000c1e1b00 */
[----:B------:R-:W-:Y:S02]  /*0190*/  IMAD.IADD R9, R0, 0x1, -R9 ;  /* 0x0000000100097824 */ /* 0x000fe400078e0a09 */
[----:B------:R-:W-:Y:S02]  /*01a0*/  IMAD.MOV.U32 R0, RZ, RZ, RZ ;  /* 0x000000ffff007224 */ /* 0x000fe400078e00ff */
[----:B--2---:R-:W-:-:S04]  /*01b0*/  IMAD.WIDE R4, R9, 0x4, R4 ;  /* 0x0000000409047825 */ /* 0x004fc800078e0204 */
[----:B------:R-:W-:Y:S01]  /*01c0*/  IMAD.IADD R9, R11, 0x1, -R8 ;  /* 0x000000010b097824 */ /* 0x000fe200078e0a08 */
[----:B------:R-:W3:Y:S04]  /*01d0*/  @!P0 LDG.E.EL R0, desc[UR4][R4.64] ;  /* 0x0000000404008981 */ /* 0x000ee8000c2e1900 */
[----:B------:R-:W2:Y:S01]  /*01e0*/  @!P0 LDG.E.EL R15, desc[UR4][R4.64] ;  /* 0x00000004040f8981 */ /* 0x000ea2000c2e1900 */
[----:B-----5:R-:W-:Y:S02]  /*01f0*/  IMAD.WIDE R6, R9, 0x4, R6 ;  /* 0x0000000409067825 */ /* 0x020fe400078e0206 */
[----:B------:R-:W1:Y:S03]  /*0200*/  LDC.64 R8, c[0x0][0x228] ;  /* 0x00008a00ff087b82 */ /* 0x000e660000000a00 */
[----:B------:R-:W4:Y:S01]  /*0210*/  @!P0 LDG.E.EL.64 R16, desc[UR4][R6.64] ;  /* 0x0000000406108981 */ /* 0x000f22000c2e1b00 */
[----:B---3--:R-:W-:Y:S01]  /*0220*/  FADD R10, R0, R13 ;  /* 0x0000000d000a7221 */ /* 0x008fe20000000000 */
[----:B------:R-:W-:Y:S01]  /*0230*/  FSETP.GEU.AND P2, PT, R13, -R0, PT ;  /* 0x800000000d00720b */ /* 0x000fe20003f4e000 */
[----:B--2---:R-:W-:Y:S01]  /*0240*/  FADD R0, R15, R12 ;  /* 0x0000000c0f007221 */ /* 0x004fe20000000000 */
[----:B------:R-:W-:-:S02]  /*0250*/  FSETP.GEU.AND P1, PT, R12, -R15, PT ;  /* 0x8000000f0c00720b */ /* 0x000fc40003f2e000 */
[----:B------:R-:W-:Y:S02]  /*0260*/  FSEL R10, R10, RZ, P2 ;  /* 0x000000ff0a0a7208 */ /* 0x000fe40001000000 */
[----:B------:R-:W-:Y:S02]  /*0270*/  FSEL R3, R0, RZ, P1 ;  /* 0x000000ff00037208 */ /* 0x000fe40000800000 */
[C---:B------:R-:W-:Y:S01]  /*0280*/  FSETP.GTU.AND P2, PT, R10.reuse, RZ, PT ;  /* 0x000000ff0a00720b */ /* 0x040fe20003f4c000 */
[----:B----4-:R-:W-:Y:S01]  /*0290*/  FMUL R17, R10, R17 ;  /* 0x000000110a117220 */ /* 0x010fe20000400000 */
[C---:B------:R-:W-:Y:S01]  /*02a0*/  FSETP.GTU.AND P3, PT, R3.reuse, RZ, PT ;  /* 0x000000ff0300720b */ /* 0x040fe20003f6c000 */
[----:B------:R-:W-:Y:S01]  /*02b0*/  FMUL R16, R3, R16 ;  /* 0x0000001003107220 */ /* 0x000fe20000400000 */
[----:B-1----:R-:W-:Y:S01]  /*02c0*/  IMAD.WIDE R2, R11, 0x4, R8 ;  /* 0x000000040b027825 */ /* 0x002fe200078e0208 */
[----:B------:R-:W-:Y:S02]  /*02d0*/  IADD3 R4, P1, R11, UR6, RZ ;  /* 0x000000060b047c10 */ /* 0x000fe4000ff3e0ff */
[----:B------:R-:W-:-:S02]  /*02e0*/  SEL R0, RZ, 0x1, P3 ;  /* 0x00000001ff007807 */ /* 0x000fc40001800000 */
[----:B------:R-:W-:Y:S01]  /*02f0*/  SEL R7, RZ, 0x100, P2 ;  /* 0x00000100ff077807 */ /* 0x000fe20001000000 */
[----:B------:R1:W-:Y:S01]  /*0300*/  @!P0 STG.E.64 desc[UR4][R2.64], R16 ;  /* 0x0000001002008986 */ /* 0x0003e2000c101b04 */
[----:B------:R-:W-:-:S03]  /*0310*/  LEA.HI.X.SX32 R5, R11, UR7, 0x1, P1 ;  /* 0x000000070b057c11 */ /* 0x000fc600088f0eff */
[----:B------:R-:W-:Y:S01]  /*0320*/  IMAD.IADD R7, R0, 0x1, R7 ;  /* 0x0000000100077824 */ /* 0x000fe200078e0207 */
[----:B------:R-:W-:Y:S06]  /*0330*/  @P0 EXIT ;  /* 0x000000000000094d */ /* 0x000fec0003800000 */
[----:B------:R-:W-:Y:S01]  /*0340*/  STG.E.U16 desc[UR4][R4.64], R7 ;  /* 0x0000000704007986 */ /* 0x000fe2000c101504 */
[----:B------:R-:W-:Y:S05]  /*0350*/  EXIT ;  /* 0x000000000000794d */ /* 0x000fea0003800000 */
.L_x_0:
[----:B------:R-:W-:-:S00]  /*0360*/  BRA `(.L_x_0) ;  /* 0xfffffffc00fc7947 */ /* 0x000fc0000383ffff */
[----:B------:R-:W-:-:S00]  /*0370*/  NOP ;  /* 0x0000000000007918 */ /* 0x000fc00000000000 */
        /* <DEDUP_REMOVED lines=8> */
.L_x_1:


//--------------------- .nv.constant0.triton_poi_fused_convolution_mul_relu_threshold_backward_7 --------------------------
	.section	.nv.constant0.triton_poi_fused_convolution_mul_relu_threshold_backward_7,"a",@progbits
	.sectionflags	@""
	.align	4
.nv.constant0.triton_poi_fused_convolution_mul_relu_threshold_backward_7:
	.zero		572
